	.headerflags	@"EF_CUDA_TEXMODE_UNIFIED EF_CUDA_64BIT_ADDRESS EF_CUDA_ACCELERATORS EF_CUDA_SM90 EF_CUDA_VIRTUAL_SM(EF_CUDA_SM90)"
	.elftype	@"ET_EXEC"


//--------------------- .nv.info                  --------------------------
	.section	.nv.info,"",@"SHT_CUDA_INFO"
	.align	4


	//----- nvinfo : EIATTR_REGCOUNT
	.align		4
        /*0000*/ 	.byte	0x04, 0x2f
        /*0002*/ 	.short	(.L_3 - .L_2)
	.align		4
.L_2:
        /*0004*/ 	.word	index@(triton_poi_fused__native_batch_norm_legit_no_training_convolution_relu_0)
        /*0008*/ 	.word	0x00000016


	//----- nvinfo : EIATTR_MIN_STACK_SIZE
	.align		4
.L_3:
        /*000c*/ 	.byte	0x04, 0x12
        /*000e*/ 	.short	(.L_5 - .L_4)
	.align		4
.L_4:
        /*0010*/ 	.word	index@(triton_poi_fused__native_batch_norm_legit_no_training_convolution_relu_0)
        /*0014*/ 	.word	0x00000000


	//----- nvinfo : EIATTR_FRAME_SIZE
	.align		4
.L_5:
        /*0018*/ 	.byte	0x04, 0x11
        /*001a*/ 	.short	(.L_7 - .L_6)
	.align		4
.L_6:
        /*001c*/ 	.word	index@(triton_poi_fused__native_batch_norm_legit_no_training_convolution_relu_0)
        /*0020*/ 	.word	0x00000000


	//----- nvinfo : EIATTR_MIN_STACK_SIZE
	.align		4
.L_7:
        /*0024*/ 	.byte	0x04, 0x12
        /*0026*/ 	.short	(.L_9 - .L_8)
	.align		4
.L_8:
        /*0028*/ 	.word	index@(triton_poi_fused__native_batch_norm_legit_no_training_convolution_relu_0)
        /*002c*/ 	.word	0x00000000
.L_9:


//--------------------- .nv.info.triton_poi_fused__native_batch_norm_legit_no_training_convolution_relu_0 --------------------------
	.section	.nv.info.triton_poi_fused__native_batch_norm_legit_no_training_convolution_relu_0,"",@"SHT_CUDA_INFO"
	.sectionflags	@""
	.align	4


	//----- nvinfo : EIATTR_CUDA_API_VERSION
	.align		4
        /*0000*/ 	.byte	0x04, 0x37
        /*0002*/ 	.short	(.L_11 - .L_10)
.L_10:
        /*0004*/ 	.word	0x0000007c


	//----- nvinfo : EIATTR_KPARAM_INFO
	.align		4
.L_11:
        /*0008*/ 	.byte	0x04, 0x17
        /*000a*/ 	.short	(.L_13 - .L_12)
.L_12:
        /*000c*/ 	.word	0x00000000
        /*0010*/ 	.short	0x0007
        /*0012*/ 	.short	0x0038
        /*0014*/ 	.byte	0x00, 0xf0, 0x11, 0x00


	//----- nvinfo : EIATTR_KPARAM_INFO
	.align		4
.L_13:
        /*0018*/ 	.byte	0x04, 0x17
        /*001a*/ 	.short	(.L_15 - .L_14)
.L_14:
        /*001c*/ 	.word	0x00000000
        /*0020*/ 	.short	0x0006
        /*0022*/ 	.short	0x0030
        /*0024*/ 	.byte	0x00, 0xf4, 0x21, 0x00


	//----- nvinfo : EIATTR_KPARAM_INFO
	.align		4
.L_15:
        /*0028*/ 	.byte	0x04, 0x17
        /*002a*/ 	.short	(.L_17 - .L_16)
.L_16:
        /*002c*/ 	.word	0x00000000
        /*0030*/ 	.short	0x0005
        /*0032*/ 	.short	0x0028
        /*0034*/ 	.byte	0x00, 0xf4, 0x21, 0x00


	//----- nvinfo : EIATTR_KPARAM_INFO
	.align		4
.L_17:
        /*0038*/ 	.byte	0x04, 0x17
        /*003a*/ 	.short	(.L_19 - .L_18)
.L_18:
        /*003c*/ 	.word	0x00000000
        /*0040*/ 	.short	0x0004
        /*0042*/ 	.short	0x0020
        /*0044*/ 	.byte	0x00, 0xf4, 0x21, 0x00


	//----- nvinfo : EIATTR_KPARAM_INFO
	.align		4
.L_19:
        /*0048*/ 	.byte	0x04, 0x17
        /*004a*/ 	.short	(.L_21 - .L_20)
.L_20:
        /*004c*/ 	.word	0x00000000
        /*0050*/ 	.short	0x0003
        /*0052*/ 	.short	0x0018
        /*0054*/ 	.byte	0x00, 0xf4, 0x21, 0x00


	//----- nvinfo : EIATTR_KPARAM_INFO
	.align		4
.L_21:
        /*0058*/ 	.byte	0x04, 0x17
        /*005a*/ 	.short	(.L_23 - .L_22)
.L_22:
        /*005c*/ 	.word	0x00000000
        /*0060*/ 	.short	0x0002
        /*0062*/ 	.short	0x0010
        /*0064*/ 	.byte	0x00, 0xf4, 0x21, 0x00


	//----- nvinfo : EIATTR_KPARAM_INFO
	.align		4
.L_23:
        /*0068*/ 	.byte	0x04, 0x17
        /*006a*/ 	.short	(.L_25 - .L_24)
.L_24:
        /*006c*/ 	.word	0x00000000
        /*0070*/ 	.short	0x0001
        /*0072*/ 	.short	0x0008
        /*0074*/ 	.byte	0x00, 0xf4, 0x21, 0x00


	//----- nvinfo : EIATTR_KPARAM_INFO
	.align		4
.L_25:
        /*0078*/ 	.byte	0x04, 0x17
        /*007a*/ 	.short	(.L_27 - .L_26)
.L_26:
        /*007c*/ 	.word	0x00000000
        /*0080*/ 	.short	0x0000
        /*0082*/ 	.short	0x0000
        /*0084*/ 	.byte	0x00, 0xf4, 0x21, 0x00


	//----- nvinfo : EIATTR_SPARSE_MMA_MASK
	.align		4
.L_27:
        /*0088*/ 	.byte	0x03, 0x50
        /*008a*/ 	.short	0x0000


	//----- nvinfo : EIATTR_MAXREG_COUNT
	.align		4
        /*008c*/ 	.byte	0x03, 0x1b
        /*008e*/ 	.short	0x00ff


	//----- nvinfo : EIATTR_EXIT_INSTR_OFFSETS
	.align		4
        /*0090*/ 	.byte	0x04, 0x1c
        /*0092*/ 	.short	(.L_29 - .L_28)


	//   ....[0]....
.L_28:
        /*0094*/ 	.word	0x000003b0


	//----- nvinfo : EIATTR_REQNTID
	.align		4
.L_29:
        /*0098*/ 	.byte	0x04, 0x10
        /*009a*/ 	.short	(.L_31 - .L_30)
.L_30:
        /*009c*/ 	.word	0x00000100
        /*00a0*/ 	.word	0x00000001
        /*00a4*/ 	.word	0x00000001


	//----- nvinfo : EIATTR_CBANK_PARAM_SIZE
	.align		4
.L_31:
        /*00a8*/ 	.byte	0x03, 0x19
        /*00aa*/ 	.short	0x003c


	//----- nvinfo : EIATTR_PARAM_CBANK
	.align		4
        /*00ac*/ 	.byte	0x04, 0x0a
        /*00ae*/ 	.short	(.L_33 - .L_32)
	.align		4
.L_32:
        /*00b0*/ 	.word	index@(.nv.constant0.triton_poi_fused__native_batch_norm_legit_no_training_convolution_relu_0)
        /*00b4*/ 	.short	0x0210
        /*00b6*/ 	.short	0x003c


	//----- nvinfo : EIATTR_SW_WAR
	.align		4
.L_33:
        /*00b8*/ 	.byte	0x04, 0x36
        /*00ba*/ 	.short	(.L_35 - .L_34)
.L_34:
        /*00bc*/ 	.word	0x00000008
.L_35:


//--------------------- .nv.callgraph             --------------------------
	.section	.nv.callgraph,"",@"SHT_CUDA_CALLGRAPH"
	.align	4
	.sectionentsize	8
	.align		4
        /*0000*/ 	.word	0x00000000
	.align		4
        /*0004*/ 	.word	0xffffffff
	.align		4
        /*0008*/ 	.word	0x00000000
	.align		4
        /*000c*/ 	.word	0xfffffffe
	.align		4
        /*0010*/ 	.word	0x00000000
	.align		4
        /*0014*/ 	.word	0xfffffffd
	.align		4
        /*0018*/ 	.word	0x00000000
	.align		4
        /*001c*/ 	.word	0xfffffffc


//--------------------- .nv.constant4             --------------------------
	.section	.nv.constant4,"a",@progbits
	.align	8
	.align		8
.nv.constant4:
        /*0000*/ 	.dword	_$_str
	.align		8
        /*0008*/ 	.dword	_$_str_$_2


//--------------------- .text.triton_poi_fused__native_batch_norm_legit_no_training_convolution_relu_0 --------------------------
	.section	.text.triton_poi_fused__native_batch_norm_legit_no_training_convolution_relu_0,"ax",@progbits
	.align	128
        .global         triton_poi_fused__native_batch_norm_legit_no_training_convolution_relu_0
        .type           triton_poi_fused__native_batch_norm_legit_no_training_convolution_relu_0,@function
        .size           triton_poi_fused__native_batch_norm_legit_no_training_convolution_relu_0,(.L_x_1 - triton_poi_fused__native_batch_norm_legit_no_training_convolution_relu_0)
        .other          triton_poi_fused__native_batch_norm_legit_no_training_convolution_relu_0,@"STO_CUDA_ENTRY STV_DEFAULT"
triton_poi_fused__native_batch_norm_legit_no_training_convolution_relu_0:
.text.triton_poi_fused__native_batch_norm_legit_no_training_convolution_relu_0:
[----:B------:R-:W-:Y:S01]  /*0000*/  LDC R1, c[0x0][0x28] ;  /* 0x00000a00ff017b82 */ /* 0x000fe20000000800 */
[----:B------:R-:W1:Y:S07]  /*0010*/  S2R R0, SR_TID.X ;  /* 0x0000000000007919 */ /* 0x000e6e0000002100 */
[----:B------:R-:W2:Y:S01]  /*0020*/  LDC.64 R14, c[0x0][0x228] ;  /* 0x00008a00ff0e7b82 */ /* 0x000ea20000000a00 */
[----:B------:R-:W-:Y:S01]  /*0030*/  ULDC.64 UR4, c[0x0][0x208] ;  /* 0x0000820000047ab9 */ /* 0x000fe20000000a00 */
[----:B------:R-:W3:Y:S06]  /*0040*/  S2R R5, SR_CTAID.X ;  /* 0x0000000000057919 */ /* 0x000eec0000002500 */
[----:B------:R-:W4:Y:S08]  /*0050*/  LDC.64 R10, c[0x0][0x218] ;  /* 0x00008600ff0a7b82 */ /* 0x000f300000000a00 */
[----:B------:R-:W5:Y:S08]  /*0060*/  LDC.64 R12, c[0x0][0x220] ;  /* 0x00008800ff0c7b82 */ /* 0x000f700000000a00 */
[----:B------:R-:W5:Y:S01]  /*0070*/  LDC.64 R16, c[0x0][0x230] ;  /* 0x00008c00ff107b82 */ /* 0x000f620000000a00 */
[----:B-1----:R-:W-:-:S02]  /*0080*/  SHF.L.U32 R0, R0, 0x1, RZ ;  /* 0x0000000100007819 */ /* 0x002fc400000006ff */
[----:B---3--:R-:W-:Y:S02]  /*0090*/  SHF.R.S32.HI R3, RZ, 0x16, R5 ;  /* 0x00000016ff037819 */ /* 0x008fe40000011405 */
[----:B------:R-:W-:Y:S02]  /*00a0*/  LOP3.LUT R0, R0, 0x1fe, RZ, 0xc0, !PT ;  /* 0x000001fe00007812 */ /* 0x000fe400078ec0ff */
[----:B------:R-:W-:Y:S02]  /*00b0*/  SGXT R3, R3, 0x1 ;  /* 0x000000010303781a */ /* 0x000fe40000000200 */
[----:B------:R-:W-:Y:S02]  /*00c0*/  LEA R0, R5, R0, 0x9 ;  /* 0x0000000005007211 */ /* 0x000fe400078e48ff */
[----:B------:R-:W1:Y:S02]  /*00d0*/  LDC.64 R4, c[0x0][0x238] ;  /* 0x00008e00ff047b82 */ /* 0x000e640000000a00 */
[----:B------:R-:W-:-:S04]  /*00e0*/  LEA.HI R3, R3, R0, RZ, 0xc ;  /* 0x0000000003037211 */ /* 0x000fc800078f60ff */
[----:B------:R-:W-:-:S04]  /*00f0*/  SHF.R.S32.HI R3, RZ, 0xc, R3 ;  /* 0x0000000cff037819 */ /* 0x000fc80000011403 */
[----:B------:R-:W-:-:S04]  /*0100*/  LEA.HI R2, R3, R3, RZ, 0x5 ;  /* 0x0000000303027211 */ /* 0x000fc800078f28ff */
[----:B------:R-:W-:-:S04]  /*0110*/  LOP3.LUT R2, R2, 0xffffffe0, RZ, 0xc0, !PT ;  /* 0xffffffe002027812 */ /* 0x000fc800078ec0ff */
[----:B------:R-:W-:Y:S02]  /*0120*/  IADD3 R19, R3, -R2, RZ ;  /* 0x8000000203137210 */ /* 0x000fe40007ffe0ff */
[----:B------:R-:W3:Y:S03]  /*0130*/  LDC.64 R2, c[0x0][0x210] ;  /* 0x00008400ff027b82 */ /* 0x000ee60000000a00 */
[----:B--2---:R-:W-:-:S05]  /*0140*/  IMAD.WIDE R14, R19, 0x4, R14 ;  /* 0x00000004130e7825 */ /* 0x004fca00078e020e */
[----:B------:R2:W2:Y:S01]  /*0150*/  LDG.E.EL R18, desc[UR4][R14.64] ;  /* 0x000000040e127981 */ /* 0x0004a2000c2e1900 */
[----:B----4-:R-:W-:-:S04]  /*0160*/  IMAD.WIDE R10, R19, 0x4, R10 ;  /* 0x00000004130a7825 */ /* 0x010fc800078e020a */
[----:B-----5:R-:W-:Y:S01]  /*0170*/  IMAD.WIDE R12, R19, 0x4, R12 ;  /* 0x00000004130c7825 */ /* 0x020fe200078e020c */
[----:B------:R4:W5:Y:S04]  /*0180*/  LDG.E.EL R8, desc[UR4][R10.64] ;  /* 0x000000040a087981 */ /* 0x000968000c2e1900 */
[----:B------:R-:W5:Y:S01]  /*0190*/  LDG.E.EL R9, desc[UR4][R12.64] ;  /* 0x000000040c097981 */ /* 0x000f62000c2e1900 */
[----:B---3--:R-:W-:-:S05]  /*01a0*/  IMAD.WIDE R2, R0, 0x4, R2 ;  /* 0x0000000400027825 */ /* 0x008fca00078e0202 */
[----:B------:R-:W5:Y:S01]  /*01b0*/  LDG.E.64 R6, desc[UR4][R2.64] ;  /* 0x0000000402067981 */ /* 0x000f62000c1e1b00 */
[----:B0-2---:R-:W-:-:S04]  /*01c0*/  IMAD.WIDE R14, R19, 0x4, R16 ;  /* 0x00000004130e7825 */ /* 0x005fc800078e0210 */
[----:B-1----:R-:W-:Y:S02]  /*01d0*/  IMAD.WIDE R16, R19, 0x4, R4 ;  /* 0x0000000413107825 */ /* 0x002fe400078e0204 */
[----:B------:R-:W2:Y:S01]  /*01e0*/  LDG.E.EL R14, desc[UR4][R14.64] ;  /* 0x000000040e0e7981 */ /* 0x000ea2000c2e1900 */
[----:B----4-:R-:W-:Y:S01]  /*01f0*/  HFMA2.MMA R10, -RZ, RZ, 1.625, 0 ;  /* 0x3e800000ff0a7435 */ /* 0x010fe200000001ff */
[----:B------:R-:W0:Y:S02]  /*0200*/  LDC.64 R4, c[0x0][0x240] ;  /* 0x00009000ff047b82 */ /* 0x000e240000000a00 */
[----:B------:R-:W2:Y:S01]  /*0210*/  LDG.E.EL R17, desc[UR4][R16.64] ;  /* 0x0000000410117981 */ /* 0x000ea2000c2e1900 */
[----:B0-----:R-:W-:-:S04]  /*0220*/  IMAD.WIDE R4, R0, 0x4, R4 ;  /* 0x0000000400047825 */ /* 0x001fc800078e0204 */
[----:B------:R-:W-:-:S04]  /*0230*/  FADD R18, R18, 9.9999997473787516356e-06 ;  /* 0x3727c5ac12127421 */ /* 0x000fc80000000000 */
[----:B------:R-:W0:Y:S02]  /*0240*/  MUFU.SQRT R19, R18 ;  /* 0x0000001200137308 */ /* 0x000e240000002000 */
[C---:B0-----:R-:W-:Y:S02]  /*0250*/  FSETP.GT.AND P0, PT, R19.reuse, 8.50705917302346158658e+37, PT ;  /* 0x7e8000001300780b */ /* 0x041fe40003f04000 */
[----:B------:R-:W-:-:S11]  /*0260*/  FSETP.GEU.AND P1, PT, R19, 1.175494350822287508e-38, PT ;  /* 0x008000001300780b */ /* 0x000fd60003f2e000 */
[----:B------:R-:W-:-:S04]  /*0270*/  @P0 FMUL R19, R19, 0.25 ;  /* 0x3e80000013130820 */ /* 0x000fc80000400000 */
[----:B------:R-:W-:-:S06]  /*0280*/  @!P1 FMUL R19, R19, 16777216 ;  /* 0x4b80000013139820 */ /* 0x000fcc0000400000 */
[----:B------:R-:W0:Y:S01]  /*0290*/  MUFU.RCP R19, R19 ;  /* 0x0000001300137308 */ /* 0x000e220000001000 */
[----:B------:R-:W-:Y:S01]  /*02a0*/  FSEL R10, R10, 1, P0 ;  /* 0x3f8000000a0a7808 */ /* 0x000fe20000000000 */
[--C-:B-----5:R-:W-:Y:S01]  /*02b0*/  FADD R6, R6, R8.reuse ;  /* 0x0000000806067221 */ /* 0x120fe20000000000 */
[----:B------:R-:W-:-:S03]  /*02c0*/  FADD R7, R7, R8 ;  /* 0x0000000807077221 */ /* 0x000fc60000000000 */
[----:B------:R-:W-:Y:S01]  /*02d0*/  @!P1 FMUL R10, R10, 16777216 ;  /* 0x4b8000000a0a9820 */ /* 0x000fe20000400000 */
[C---:B------:R-:W-:Y:S01]  /*02e0*/  FADD R8, -R9.reuse, R6 ;  /* 0x0000000609087221 */ /* 0x040fe20000000100 */
[----:B------:R-:W-:Y:S02]  /*02f0*/  FADD R9, -R9, R7 ;  /* 0x0000000709097221 */ /* 0x000fe40000000100 */
[----:B0-----:R-:W-:-:S04]  /*0300*/  FMUL R10, R19, R10 ;  /* 0x0000000a130a7220 */ /* 0x001fc80000400000 */
[-C--:B------:R-:W-:Y:S01]  /*0310*/  FMUL R8, R8, R10.reuse ;  /* 0x0000000a08087220 */ /* 0x080fe20000400000 */
[----:B------:R-:W-:-:S03]  /*0320*/  FMUL R10, R9, R10 ;  /* 0x0000000a090a7220 */ /* 0x000fc60000400000 */
[C-C-:B--2---:R-:W-:Y:S01]  /*0330*/  FFMA R8, R14.reuse, R8, R17.reuse ;  /* 0x000000080e087223 */ /* 0x144fe20000000011 */
[----:B------:R-:W-:-:S04]  /*0340*/  FFMA R10, R14, R10, R17 ;  /* 0x0000000a0e0a7223 */ /* 0x000fc80000000011 */
[----:B------:R-:W-:Y:S02]  /*0350*/  FSETP.GEU.AND P0, PT, R8, RZ, PT ;  /* 0x000000ff0800720b */ /* 0x000fe40003f0e000 */
[----:B------:R-:W-:Y:S02]  /*0360*/  FSETP.GEU.AND P1, PT, R10, RZ, PT ;  /* 0x000000ff0a00720b */ /* 0x000fe40003f2e000 */
[----:B------:R-:W-:Y:S02]  /*0370*/  FSEL R8, R8, RZ, P0 ;  /* 0x000000ff08087208 */ /* 0x000fe40000000000 */
[----:B------:R-:W-:Y:S01]  /*0380*/  FSEL R9, R10, RZ, P1 ;  /* 0x000000ff0a097208 */ /* 0x000fe20000800000 */
[----:B------:R-:W-:Y:S04]  /*0390*/  STG.E.64 desc[UR4][R2.64], R6 ;  /* 0x0000000602007986 */ /* 0x000fe8000c101b04 */
[----:B------:R-:W-:Y:S01]  /*03a0*/  STG.E.64 desc[UR4][R4.64], R8 ;  /* 0x0000000804007986 */ /* 0x000fe2000c101b04 */
[----:B------:R-:W-:Y:S05]  /*03b0*/  EXIT ;  /* 0x000000000000794d */ /* 0x000fea0003800000 */
.L_x_0:
[----:B------:R-:W-:-:S00]  /*03c0*/  BRA `(.L_x_0) ;  /* 0xfffffffc00fc7947 */ /* 0x000fc0000383ffff */
[----:B------:R-:W-:-:S00]  /*03d0*/  NOP ;  /* 0x0000000000007918 */ /* 0x000fc00000000000 */
        /* <DEDUP_REMOVED lines=10> */
.L_x_1:


//--------------------- .nv.global.init           --------------------------
	.section	.nv.global.init,"aw",@progbits
.nv.global.init:
	.type		_$_str,@object
	.size		_$_str,(_$_str_$_2 - _$_str)
_$_str:
        /*0000*/ 	.byte	0x5f, 0x5f, 0x43, 0x55, 0x44, 0x41, 0x5f, 0x46, 0x54, 0x5a, 0x00
	.type		_$_str_$_2,@object
	.size		_$_str_$_2,(.L_1 - _$_str_$_2)
_$_str_$_2:
        /*000b*/ 	.byte	0x5f, 0x5f, 0x43, 0x55, 0x44, 0x41, 0x5f, 0x50, 0x52, 0x45, 0x43, 0x5f, 0x53, 0x51, 0x52, 0x54
        /*001b*/ 	.byte	0x00
.L_1:


//--------------------- .nv.constant0.triton_poi_fused__native_batch_norm_legit_no_training_convolution_relu_0 --------------------------
	.section	.nv.constant0.triton_poi_fused__native_batch_norm_legit_no_training_convolution_relu_0,"a",@progbits
	.sectionflags	@""
	.align	4
.nv.constant0.triton_poi_fused__native_batch_norm_legit_no_training_convolution_relu_0:
	.zero		588
